	.headerflags	@"EF_CUDA_TEXMODE_UNIFIED EF_CUDA_64BIT_ADDRESS EF_CUDA_ACCELERATORS EF_CUDA_SM90 EF_CUDA_VIRTUAL_SM(EF_CUDA_SM90)"
	.elftype	@"ET_EXEC"


//--------------------- .nv.info                  --------------------------
	.section	.nv.info,"",@"SHT_CUDA_INFO"
	.align	4


	//----- nvinfo : EIATTR_REGCOUNT
	.align		4
        /*0000*/ 	.byte	0x04, 0x2f
        /*0002*/ 	.short	(.L_1 - .L_0)
	.align		4
.L_0:
        /*0004*/ 	.word	index@(triton_poi_fused_cat_41)
        /*0008*/ 	.word	0x00000020


	//----- nvinfo : EIATTR_MIN_STACK_SIZE
	.align		4
.L_1:
        /*000c*/ 	.byte	0x04, 0x12
        /*000e*/ 	.short	(.L_3 - .L_2)
	.align		4
.L_2:
        /*0010*/ 	.word	index@(triton_poi_fused_cat_41)
        /*0014*/ 	.word	0x00000000


	//----- nvinfo : EIATTR_FRAME_SIZE
	.align		4
.L_3:
        /*0018*/ 	.byte	0x04, 0x11
        /*001a*/ 	.short	(.L_5 - .L_4)
	.align		4
.L_4:
        /*001c*/ 	.word	index@(triton_poi_fused_cat_41)
        /*0020*/ 	.word	0x00000000


	//----- nvinfo : EIATTR_MIN_STACK_SIZE
	.align		4
.L_5:
        /*0024*/ 	.byte	0x04, 0x12
        /*0026*/ 	.short	(.L_7 - .L_6)
	.align		4
.L_6:
        /*0028*/ 	.word	index@(triton_poi_fused_cat_41)
        /*002c*/ 	.word	0x00000000
.L_7:


//--------------------- .nv.info.triton_poi_fused_cat_41 --------------------------
	.section	.nv.info.triton_poi_fused_cat_41,"",@"SHT_CUDA_INFO"
	.sectionflags	@""
	.align	4


	//----- nvinfo : EIATTR_CUDA_API_VERSION
	.align		4
        /*0000*/ 	.byte	0x04, 0x37
        /*0002*/ 	.short	(.L_9 - .L_8)
.L_8:
        /*0004*/ 	.word	0x0000007c


	//----- nvinfo : EIATTR_KPARAM_INFO
	.align		4
.L_9:
        /*0008*/ 	.byte	0x04, 0x17
        /*000a*/ 	.short	(.L_11 - .L_10)
.L_10:
        /*000c*/ 	.word	0x00000000
        /*0010*/ 	.short	0x0009
        /*0012*/ 	.short	0x0048
        /*0014*/ 	.byte	0x00, 0xf0, 0x11, 0x00


	//----- nvinfo : EIATTR_KPARAM_INFO
	.align		4
.L_11:
        /*0018*/ 	.byte	0x04, 0x17
        /*001a*/ 	.short	(.L_13 - .L_12)
.L_12:
        /*001c*/ 	.word	0x00000000
        /*0020*/ 	.short	0x0008
        /*0022*/ 	.short	0x0040
        /*0024*/ 	.byte	0x00, 0xf4, 0x21, 0x00


	//----- nvinfo : EIATTR_KPARAM_INFO
	.align		4
.L_13:
        /*0028*/ 	.byte	0x04, 0x17
        /*002a*/ 	.short	(.L_15 - .L_14)
.L_14:
        /*002c*/ 	.word	0x00000000
        /*0030*/ 	.short	0x0007
        /*0032*/ 	.short	0x0038
        /*0034*/ 	.byte	0x00, 0xf4, 0x21, 0x00


	//----- nvinfo : EIATTR_KPARAM_INFO
	.align		4
.L_15:
        /*0038*/ 	.byte	0x04, 0x17
        /*003a*/ 	.short	(.L_17 - .L_16)
.L_16:
        /*003c*/ 	.word	0x00000000
        /*0040*/ 	.short	0x0006
        /*0042*/ 	.short	0x0030
        /*0044*/ 	.byte	0x00, 0xf4, 0x21, 0x00


	//----- nvinfo : EIATTR_KPARAM_INFO
	.align		4
.L_17:
        /*0048*/ 	.byte	0x04, 0x17
        /*004a*/ 	.short	(.L_19 - .L_18)
.L_18:
        /*004c*/ 	.word	0x00000000
        /*0050*/ 	.short	0x0005
        /*0052*/ 	.short	0x0028
        /*0054*/ 	.byte	0x00, 0xf4, 0x21, 0x00


	//----- nvinfo : EIATTR_KPARAM_INFO
	.align		4
.L_19:
        /*0058*/ 	.byte	0x04, 0x17
        /*005a*/ 	.short	(.L_21 - .L_20)
.L_20:
        /*005c*/ 	.word	0x00000000
        /*0060*/ 	.short	0x0004
        /*0062*/ 	.short	0x0020
        /*0064*/ 	.byte	0x00, 0xf4, 0x21, 0x00


	//----- nvinfo : EIATTR_KPARAM_INFO
	.align		4
.L_21:
        /*0068*/ 	.byte	0x04, 0x17
        /*006a*/ 	.short	(.L_23 - .L_22)
.L_22:
        /*006c*/ 	.word	0x00000000
        /*0070*/ 	.short	0x0003
        /*0072*/ 	.short	0x0018
        /*0074*/ 	.byte	0x00, 0xf4, 0x21, 0x00


	//----- nvinfo : EIATTR_KPARAM_INFO
	.align		4
.L_23:
        /*0078*/ 	.byte	0x04, 0x17
        /*007a*/ 	.short	(.L_25 - .L_24)
.L_24:
        /*007c*/ 	.word	0x00000000
        /*0080*/ 	.short	0x0002
        /*0082*/ 	.short	0x0010
        /*0084*/ 	.byte	0x00, 0xf4, 0x21, 0x00


	//----- nvinfo : EIATTR_KPARAM_INFO
	.align		4
.L_25:
        /*0088*/ 	.byte	0x04, 0x17
        /*008a*/ 	.short	(.L_27 - .L_26)
.L_26:
        /*008c*/ 	.word	0x00000000
        /*0090*/ 	.short	0x0001
        /*0092*/ 	.short	0x0008
        /*0094*/ 	.byte	0x00, 0xf4, 0x21, 0x00


	//----- nvinfo : EIATTR_KPARAM_INFO
	.align		4
.L_27:
        /*0098*/ 	.byte	0x04, 0x17
        /*009a*/ 	.short	(.L_29 - .L_28)
.L_28:
        /*009c*/ 	.word	0x00000000
        /*00a0*/ 	.short	0x0000
        /*00a2*/ 	.short	0x0000
        /*00a4*/ 	.byte	0x00, 0xf4, 0x21, 0x00


	//----- nvinfo : EIATTR_SPARSE_MMA_MASK
	.align		4
.L_29:
        /*00a8*/ 	.byte	0x03, 0x50
        /*00aa*/ 	.short	0x0000


	//----- nvinfo : EIATTR_MAXREG_COUNT
	.align		4
        /*00ac*/ 	.byte	0x03, 0x1b
        /*00ae*/ 	.short	0x00ff


	//----- nvinfo : EIATTR_EXIT_INSTR_OFFSETS
	.align		4
        /*00b0*/ 	.byte	0x04, 0x1c
        /*00b2*/ 	.short	(.L_31 - .L_30)


	//   ....[0]....
.L_30:
        /*00b4*/ 	.word	0x000006d0


	//----- nvinfo : EIATTR_REQNTID
	.align		4
.L_31:
        /*00b8*/ 	.byte	0x04, 0x10
        /*00ba*/ 	.short	(.L_33 - .L_32)
.L_32:
        /*00bc*/ 	.word	0x00000080
        /*00c0*/ 	.word	0x00000001
        /*00c4*/ 	.word	0x00000001


	//----- nvinfo : EIATTR_CBANK_PARAM_SIZE
	.align		4
.L_33:
        /*00c8*/ 	.byte	0x03, 0x19
        /*00ca*/ 	.short	0x004c


	//----- nvinfo : EIATTR_PARAM_CBANK
	.align		4
        /*00cc*/ 	.byte	0x04, 0x0a
        /*00ce*/ 	.short	(.L_35 - .L_34)
	.align		4
.L_34:
        /*00d0*/ 	.word	index@(.nv.constant0.triton_poi_fused_cat_41)
        /*00d4*/ 	.short	0x0210
        /*00d6*/ 	.short	0x004c


	//----- nvinfo : EIATTR_SW_WAR
	.align		4
.L_35:
        /*00d8*/ 	.byte	0x04, 0x36
        /*00da*/ 	.short	(.L_37 - .L_36)
.L_36:
        /*00dc*/ 	.word	0x00000008
.L_37:


//--------------------- .nv.callgraph             --------------------------
	.section	.nv.callgraph,"",@"SHT_CUDA_CALLGRAPH"
	.align	4
	.sectionentsize	8
	.align		4
        /*0000*/ 	.word	0x00000000
	.align		4
        /*0004*/ 	.word	0xffffffff
	.align		4
        /*0008*/ 	.word	0x00000000
	.align		4
        /*000c*/ 	.word	0xfffffffe
	.align		4
        /*0010*/ 	.word	0x00000000
	.align		4
        /*0014*/ 	.word	0xfffffffd
	.align		4
        /*0018*/ 	.word	0x00000000
	.align		4
        /*001c*/ 	.word	0xfffffffc


//--------------------- .text.triton_poi_fused_cat_41 --------------------------
	.section	.text.triton_poi_fused_cat_41,"ax",@progbits
	.align	128
        .global         triton_poi_fused_cat_41
        .type           triton_poi_fused_cat_41,@function
        .size           triton_poi_fused_cat_41,(.L_x_1 - triton_poi_fused_cat_41)
        .other          triton_poi_fused_cat_41,@"STO_CUDA_ENTRY STV_DEFAULT"
triton_poi_fused_cat_41:
.text.triton_poi_fused_cat_41:
[----:B------:R-:W-:Y:S01]  /*0000*/  LDC R1, c[0x0][0x28] ;  /* 0x00000a00ff017b82 */ /* 0x000fe20000000800 */
[----:B------:R-:W1:Y:S07]  /*0010*/  S2R R0, SR_TID.X ;  /* 0x0000000000007919 */ /* 0x000e6e0000002100 */
[----:B------:R-:W2:Y:S01]  /*0020*/  LDC.64 R10, c[0x0][0x210] ;  /* 0x00008400ff0a7b82 */ /* 0x000ea20000000a00 */
[----:B------:R-:W-:Y:S01]  /*0030*/  ULDC.64 UR6, c[0x0][0x230] ;  /* 0x00008c0000067ab9 */ /* 0x000fe20000000a00 */
[----:B------:R-:W-:Y:S01]  /*0040*/  ULDC.64 UR4, c[0x0][0x220] ;  /* 0x0000880000047ab9 */ /* 0x000fe20000000a00 */
[----:B------:R-:W3:Y:S01]  /*0050*/  S2R R3, SR_CTAID.X ;  /* 0x0000000000037919 */ /* 0x000ee20000002500 */
[----:B------:R-:W-:Y:S01]  /*0060*/  ULDC.64 UR8, c[0x0][0x240] ;  /* 0x0000900000087ab9 */ /* 0x000fe20000000a00 */
[----:B------:R-:W-:-:S03]  /*0070*/  CS2R R16, SRZ ;  /* 0x0000000000107805 */ /* 0x000fc6000001ff00 */
[----:B------:R-:W4:Y:S08]  /*0080*/  LDC.64 R22, c[0x0][0x238] ;  /* 0x00008e00ff167b82 */ /* 0x000f300000000a00 */
[----:B------:R-:W5:Y:S01]  /*0090*/  LDC.64 R20, c[0x0][0x218] ;  /* 0x00008600ff147b82 */ /* 0x000f620000000a00 */
[----:B-1----:R-:W-:-:S05]  /*00a0*/  IMAD.SHL.U32 R0, R0, 0x2, RZ ;  /* 0x0000000200007824 */ /* 0x002fca00078e00ff */
[----:B------:R-:W-:-:S05]  /*00b0*/  LOP3.LUT R0, R0, 0xfe, RZ, 0xc0, !PT ;  /* 0x000000fe00007812 */ /* 0x000fca00078ec0ff */
[----:B---3--:R-:W-:-:S05]  /*00c0*/  IMAD R0, R3, 0x100, R0 ;  /* 0x0000010003007824 */ /* 0x008fca00078e0200 */
[----:B------:R-:W-:-:S04]  /*00d0*/  SHF.R.S32.HI R3, RZ, 0x1f, R0 ;  /* 0x0000001fff037819 */ /* 0x000fc80000011400 */
[----:B------:R-:W-:-:S04]  /*00e0*/  LEA.HI R3, R3, R0, RZ, 0x9 ;  /* 0x0000000003037211 */ /* 0x000fc800078f48ff */
[----:B------:R-:W-:Y:S02]  /*00f0*/  LOP3.LUT R19, R3, 0xfffffe00, RZ, 0xc0, !PT ;  /* 0xfffffe0003137812 */ /* 0x000fe400078ec0ff */
[----:B------:R-:W-:-:S03]  /*0100*/  SHF.R.S32.HI R6, RZ, 0x9, R3 ;  /* 0x00000009ff067819 */ /* 0x000fc60000011403 */
[----:B------:R-:W-:Y:S02]  /*0110*/  IMAD.IADD R19, R0, 0x1, -R19 ;  /* 0x0000000100137824 */ /* 0x000fe400078e0a13 */
[C---:B------:R-:W-:Y:S02]  /*0120*/  IMAD.SHL.U32 R8, R6.reuse, 0x40, RZ ;  /* 0x0000004006087824 */ /* 0x040fe400078e00ff */
[C---:B------:R-:W-:Y:S01]  /*0130*/  VIADD R4, R19.reuse, 0xfffffe70 ;  /* 0xfffffe7013047836 */ /* 0x040fe20000000000 */
[--C-:B------:R-:W-:Y:S01]  /*0140*/  SHF.R.S32.HI R3, RZ, 0x1f, R19.reuse ;  /* 0x0000001fff037819 */ /* 0x100fe20000011413 */
[----:B------:R-:W-:Y:S01]  /*0150*/  VIADD R2, R19, 0xffffff40 ;  /* 0xffffff4013027836 */ /* 0x000fe20000000000 */
[----:B------:R-:W-:Y:S01]  /*0160*/  IADD3 R5, P4, R19, R8, RZ ;  /* 0x0000000813057210 */ /* 0x000fe20007f9e0ff */
[----:B------:R-:W-:Y:S01]  /*0170*/  IMAD R13, R6, 0xc0, R19 ;  /* 0x000000c0060d7824 */ /* 0x000fe200078e0213 */
[----:B------:R-:W-:Y:S01]  /*0180*/  ISETP.GE.U32.AND P1, PT, R4, 0x30, PT ;  /* 0x000000300400780c */ /* 0x000fe20003f26070 */
[----:B------:R-:W-:Y:S01]  /*0190*/  IMAD R4, R6, 0x30, RZ ;  /* 0x0000003006047824 */ /* 0x000fe200078e02ff */
[----:B------:R-:W-:Y:S01]  /*01a0*/  ISETP.GE.U32.AND P2, PT, R2, 0xd0, PT ;  /* 0x000000d00200780c */ /* 0x000fe20003f46070 */
[----:B------:R-:W-:Y:S01]  /*01b0*/  IMAD R2, R6, 0xd0, RZ ;  /* 0x000000d006027824 */ /* 0x000fe200078e02ff */
[----:B------:R-:W-:Y:S01]  /*01c0*/  LEA.HI.X.SX32 R8, R8, R3, 0x1, P4 ;  /* 0x0000000308087211 */ /* 0x000fe200020f0eff */
[----:B--2---:R-:W-:Y:S01]  /*01d0*/  IMAD.WIDE R10, R13, 0x4, R10 ;  /* 0x000000040d0a7825 */ /* 0x004fe200078e020a */
[----:B------:R-:W-:-:S02]  /*01e0*/  IADD3 R7, P3, R19, R4, RZ ;  /* 0x0000000413077210 */ /* 0x000fc40007f7e0ff */
[----:B------:R-:W-:Y:S01]  /*01f0*/  IADD3 R9, P0, R19, R2, RZ ;  /* 0x0000000213097210 */ /* 0x000fe20007f1e0ff */
[----:B----4-:R-:W-:Y:S01]  /*0200*/  IMAD.WIDE R22, R19, 0x4, R22 ;  /* 0x0000000413167825 */ /* 0x010fe200078e0216 */
[-C--:B------:R-:W-:Y:S02]  /*0210*/  LEA.HI.X.SX32 R12, R4, R3.reuse, 0x1, P3 ;  /* 0x00000003040c7211 */ /* 0x080fe400018f0eff */
[----:B------:R-:W-:Y:S02]  /*0220*/  LEA R26, P3, R7, UR6, 0x2 ;  /* 0x00000006071a7c11 */ /* 0x000fe4000f8610ff */
[----:B------:R-:W-:Y:S02]  /*0230*/  CS2R R24, SRZ ;  /* 0x0000000000187805 */ /* 0x000fe4000001ff00 */
[----:B------:R-:W-:Y:S01]  /*0240*/  LEA.HI.X.SX32 R14, R2, R3, 0x1, P0 ;  /* 0x00000003020e7211 */ /* 0x000fe200000f0eff */
[----:B-----5:R-:W-:Y:S01]  /*0250*/  IMAD.WIDE R28, R19, 0x4, R20 ;  /* 0x00000004131c7825 */ /* 0x020fe200078e0214 */
[----:B------:R-:W-:-:S02]  /*0260*/  LEA.HI.X R27, R7, UR7, R12, 0x2, P3 ;  /* 0x00000007071b7c11 */ /* 0x000fc400098f140c */
[----:B------:R-:W-:Y:S01]  /*0270*/  CS2R R12, SRZ ;  /* 0x00000000000c7805 */ /* 0x000fe2000001ff00 */
[----:B------:R-:W1:Y:S01]  /*0280*/  LDC.64 R6, c[0x0][0x248] ;  /* 0x00009200ff067b82 */ /* 0x000e620000000a00 */
[----:B------:R-:W-:Y:S02]  /*0290*/  LEA R2, P0, R9, UR4, 0x2 ;  /* 0x0000000409027c11 */ /* 0x000fe4000f8010ff */
[----:B------:R-:W-:Y:S02]  /*02a0*/  LEA R4, P4, R5, UR8, 0x2 ;  /* 0x0000000805047c11 */ /* 0x000fe4000f8810ff */
[----:B------:R-:W-:Y:S02]  /*02b0*/  LEA.HI.X R3, R9, UR5, R14, 0x2, P0 ;  /* 0x0000000509037c11 */ /* 0x000fe400080f140e */
[----:B------:R-:W-:Y:S02]  /*02c0*/  CS2R R14, SRZ ;  /* 0x00000000000e7805 */ /* 0x000fe4000001ff00 */
[----:B------:R-:W-:Y:S01]  /*02d0*/  LEA.HI.X R5, R5, UR9, R8, 0x2, P4 ;  /* 0x0000000905057c11 */ /* 0x000fe2000a0f1408 */
[----:B------:R-:W-:Y:S01]  /*02e0*/  ULDC.64 UR4, c[0x0][0x208] ;  /* 0x0000820000047ab9 */ /* 0x000fe20000000a00 */
[----:B------:R-:W2:Y:S01]  /*02f0*/  LDC.64 R8, c[0x0][0x228] ;  /* 0x00008a00ff087b82 */ /* 0x000ea20000000a00 */
[C---:B------:R-:W-:Y:S01]  /*0300*/  ISETP.GE.AND P0, PT, R19.reuse, 0xc0, PT ;  /* 0x000000c01300780c */ /* 0x040fe20003f06270 */
[----:B------:R1:W3:Y:S01]  /*0310*/  @!P1 LDG.E.EL.64 R12, desc[UR4][R26.64+-0x640] ;  /* 0xfff9c0041a0c9981 */ /* 0x0002e2000c2e1b00 */
[----:B------:R-:W-:-:S02]  /*0320*/  ISETP.GT.AND P3, PT, R19, 0x1bf, PT ;  /* 0x000001bf1300780c */ /* 0x000fc40003f64270 */
[----:B------:R-:W-:Y:S01]  /*0330*/  CS2R R20, SRZ ;  /* 0x0000000000147805 */ /* 0x000fe2000001ff00 */
[----:B------:R4:W5:Y:S08]  /*0340*/  @!P1 LDG.E.EL.64 R14, desc[UR4][R22.64+-0x640] ;  /* 0xfff9c004160e9981 */ /* 0x000970000c2e1b00 */
[----:B------:R5:W5:Y:S01]  /*0350*/  @!P0 LDG.E.EL.64 R16, desc[UR4][R28.64] ;  /* 0x000000041c108981 */ /* 0x000b62000c2e1b00 */
[----:B-1----:R-:W-:Y:S01]  /*0360*/  IMAD.WIDE R26, R19, 0x4, R6 ;  /* 0x00000004131a7825 */ /* 0x002fe200078e0206 */
[----:B----4-:R-:W-:-:S02]  /*0370*/  CS2R R22, SRZ ;  /* 0x0000000000167805 */ /* 0x010fc4000001ff00 */
[----:B------:R1:W4:Y:S04]  /*0380*/  @!P0 LDG.E.EL.64 R24, desc[UR4][R10.64] ;  /* 0x000000040a188981 */ /* 0x000328000c2e1b00 */
[----:B------:R1:W4:Y:S04]  /*0390*/  @P3 LDG.E.EL.64 R20, desc[UR4][R4.64+-0x700] ;  /* 0xfff9000404143981 */ /* 0x000328000c2e1b00 */
[----:B------:R-:W4:Y:S01]  /*03a0*/  @P3 LDG.E.EL.64 R22, desc[UR4][R26.64+-0x700] ;  /* 0xfff900041a163981 */ /* 0x000f22000c2e1b00 */
[----:B--2---:R-:W-:Y:S01]  /*03b0*/  IMAD.WIDE R18, R19, 0x4, R8 ;  /* 0x0000000413127825 */ /* 0x004fe200078e0208 */
[----:B------:R-:W-:-:S02]  /*03c0*/  CS2R R8, SRZ ;  /* 0x0000000000087805 */ /* 0x000fc4000001ff00 */
[----:B------:R-:W-:-:S04]  /*03d0*/  CS2R R6, SRZ ;  /* 0x0000000000067805 */ /* 0x000fc8000001ff00 */
[----:B------:R-:W2:Y:S04]  /*03e0*/  @!P2 LDG.E.EL.64 R8, desc[UR4][R18.64+-0x300] ;  /* 0xfffd00041208a981 */ /* 0x000ea8000c2e1b00 */
[----:B------:R1:W2:Y:S01]  /*03f0*/  @!P2 LDG.E.EL.64 R6, desc[UR4][R2.64+-0x300] ;  /* 0xfffd00040206a981 */ /* 0x0002a2000c2e1b00 */
[----:B---3--:R-:W-:Y:S02]  /*0400*/  SEL R12, R12, RZ, !P1 ;  /* 0x000000ff0c0c7207 */ /* 0x008fe40004800000 */
[----:B-----5:R-:W-:Y:S02]  /*0410*/  SEL R29, R14, RZ, !P1 ;  /* 0x000000ff0e1d7207 */ /* 0x020fe40004800000 */
[----:B------:R-:W-:Y:S02]  /*0420*/  SEL R13, R13, RZ, !P1 ;  /* 0x000000ff0d0d7207 */ /* 0x000fe40004800000 */
[----:B-1----:R-:W-:Y:S01]  /*0430*/  SEL R10, R15, RZ, !P1 ;  /* 0x000000ff0f0a7207 */ /* 0x002fe20004800000 */
[C---:B0-----:R-:W-:Y:S01]  /*0440*/  FADD R4, R12.reuse, R29 ;  /* 0x0000001d0c047221 */ /* 0x041fe20000000000 */
[----:B------:R-:W-:-:S02]  /*0450*/  FSETP.GEU.AND P5, PT, R12, -R29, PT ;  /* 0x8000001d0c00720b */ /* 0x000fc40003fae000 */
[----:B------:R-:W-:Y:S02]  /*0460*/  SEL R5, R16, RZ, !P0 ;  /* 0x000000ff10057207 */ /* 0x000fe40004000000 */
[----:B----4-:R-:W-:Y:S01]  /*0470*/  SEL R24, R24, RZ, !P0 ;  /* 0x000000ff18187207 */ /* 0x010fe20004000000 */
[C---:B------:R-:W-:Y:S01]  /*0480*/  FADD R11, R13.reuse, R10 ;  /* 0x0000000a0d0b7221 */ /* 0x040fe20000000000 */
[----:B------:R-:W-:Y:S02]  /*0490*/  FSETP.GEU.AND P6, PT, R13, -R10, PT ;  /* 0x8000000a0d00720b */ /* 0x000fe40003fce000 */
[----:B------:R-:W-:Y:S01]  /*04a0*/  SEL R3, R20, RZ, P3 ;  /* 0x000000ff14037207 */ /* 0x000fe20001800000 */
[----:B------:R-:W-:Y:S01]  /*04b0*/  FADD R10, R24, R5 ;  /* 0x00000005180a7221 */ /* 0x000fe20000000000 */
[----:B------:R-:W-:Y:S02]  /*04c0*/  SEL R22, R22, RZ, P3 ;  /* 0x000000ff16167207 */ /* 0x000fe40001800000 */
[----:B------:R-:W-:-:S02]  /*04d0*/  FSETP.GEU.AND P4, PT, R24, -R5, PT ;  /* 0x800000051800720b */ /* 0x000fc40003f8e000 */
[----:B------:R-:W-:Y:S02]  /*04e0*/  FSEL R2, R4, RZ, P5 ;  /* 0x000000ff04027208 */ /* 0x000fe40002800000 */
[C---:B------:R-:W-:Y:S01]  /*04f0*/  FSETP.GEU.AND P5, PT, R3.reuse, -R22, PT ;  /* 0x800000160300720b */ /* 0x040fe20003fae000 */
[----:B------:R-:W0:Y:S01]  /*0500*/  LDC.64 R4, c[0x0][0x250] ;  /* 0x00009400ff047b82 */ /* 0x000e220000000a00 */
[----:B------:R-:W-:Y:S01]  /*0510*/  FADD R22, R3, R22 ;  /* 0x0000001603167221 */ /* 0x000fe20000000000 */
[----:B------:R-:W-:Y:S02]  /*0520*/  SEL R12, R21, RZ, P3 ;  /* 0x000000ff150c7207 */ /* 0x000fe40001800000 */
[----:B------:R-:W-:Y:S02]  /*0530*/  SEL R23, R23, RZ, P3 ;  /* 0x000000ff17177207 */ /* 0x000fe40001800000 */
[----:B------:R-:W-:Y:S02]  /*0540*/  FSEL R22, R22, RZ, P5 ;  /* 0x000000ff16167208 */ /* 0x000fe40002800000 */
[C---:B------:R-:W-:Y:S01]  /*0550*/  FSETP.GEU.AND P5, PT, R12.reuse, -R23, PT ;  /* 0x800000170c00720b */ /* 0x040fe20003fae000 */
[----:B------:R-:W-:Y:S01]  /*0560*/  FADD R23, R12, R23 ;  /* 0x000000170c177221 */ /* 0x000fe20000000000 */
[----:B--2---:R-:W-:-:S02]  /*0570*/  SEL R13, R8, RZ, !P2 ;  /* 0x000000ff080d7207 */ /* 0x004fc40005000000 */
[----:B------:R-:W-:Y:S02]  /*0580*/  SEL R6, R6, RZ, !P2 ;  /* 0x000000ff06067207 */ /* 0x000fe40005000000 */
[----:B------:R-:W-:Y:S02]  /*0590*/  FSEL R3, R11, RZ, P6 ;  /* 0x000000ff0b037208 */ /* 0x000fe40003000000 */
[C---:B------:R-:W-:Y:S01]  /*05a0*/  FSETP.GEU.AND P6, PT, R6.reuse, -R13, PT ;  /* 0x8000000d0600720b */ /* 0x040fe20003fce000 */
[----:B------:R-:W-:Y:S01]  /*05b0*/  FADD R8, R6, R13 ;  /* 0x0000000d06087221 */ /* 0x000fe20000000000 */
[----:B------:R-:W-:Y:S02]  /*05c0*/  SEL R7, R7, RZ, !P2 ;  /* 0x000000ff07077207 */ /* 0x000fe40005000000 */
[----:B------:R-:W-:Y:S02]  /*05d0*/  SEL R12, R9, RZ, !P2 ;  /* 0x000000ff090c7207 */ /* 0x000fe40005000000 */
[----:B------:R-:W-:-:S02]  /*05e0*/  FSEL R23, R23, RZ, P5 ;  /* 0x000000ff17177208 */ /* 0x000fc40002800000 */
[----:B------:R-:W-:Y:S02]  /*05f0*/  SEL R25, R25, RZ, !P0 ;  /* 0x000000ff19197207 */ /* 0x000fe40004000000 */
[----:B------:R-:W-:Y:S02]  /*0600*/  SEL R6, R17, RZ, !P0 ;  /* 0x000000ff11067207 */ /* 0x000fe40004000000 */
[C---:B------:R-:W-:Y:S01]  /*0610*/  FSETP.GEU.AND P5, PT, R7.reuse, -R12, PT ;  /* 0x8000000c0700720b */ /* 0x040fe20003fae000 */
[----:B------:R-:W-:Y:S01]  /*0620*/  FADD R7, R7, R12 ;  /* 0x0000000c07077221 */ /* 0x000fe20000000000 */
[----:B------:R-:W-:Y:S02]  /*0630*/  @P1 FSEL R2, R22, RZ, P3 ;  /* 0x000000ff16021208 */ /* 0x000fe40001800000 */
[----:B------:R-:W-:Y:S02]  /*0640*/  @P1 FSEL R3, R23, RZ, P3 ;  /* 0x000000ff17031208 */ /* 0x000fe40001800000 */
[C---:B------:R-:W-:Y:S01]  /*0650*/  FSETP.GEU.AND P1, PT, R25.reuse, -R6, PT ;  /* 0x800000061900720b */ /* 0x040fe20003f2e000 */
[----:B------:R-:W-:Y:S01]  /*0660*/  FADD R6, R25, R6 ;  /* 0x0000000619067221 */ /* 0x000fe20000000000 */
[----:B------:R-:W-:Y:S01]  /*0670*/  @!P2 FSEL R2, R8, RZ, P6 ;  /* 0x000000ff0802a208 */ /* 0x000fe20003000000 */
[----:B0-----:R-:W-:Y:S01]  /*0680*/  IMAD.WIDE R4, R0, 0x4, R4 ;  /* 0x0000000400047825 */ /* 0x001fe200078e0204 */
[----:B------:R-:W-:-:S02]  /*0690*/  @!P2 FSEL R3, R7, RZ, P5 ;  /* 0x000000ff0703a208 */ /* 0x000fc40002800000 */
[----:B------:R-:W-:Y:S02]  /*06a0*/  @!P0 FSEL R2, R10, RZ, P4 ;  /* 0x000000ff0a028208 */ /* 0x000fe40002000000 */
[----:B------:R-:W-:-:S05]  /*06b0*/  @!P0 FSEL R3, R6, RZ, P1 ;  /* 0x000000ff06038208 */ /* 0x000fca0000800000 */
[----:B------:R-:W-:Y:S01]  /*06c0*/  STG.E.64 desc[UR4][R4.64], R2 ;  /* 0x0000000204007986 */ /* 0x000fe2000c101b04 */
[----:B------:R-:W-:Y:S05]  /*06d0*/  EXIT ;  /* 0x000000000000794d */ /* 0x000fea0003800000 */
.L_x_0:
[----:B------:R-:W-:-:S00]  /*06e0*/  BRA `(.L_x_0) ;  /* 0xfffffffc00fc7947 */ /* 0x000fc0000383ffff */
[----:B------:R-:W-:-:S00]  /*06f0*/  NOP ;  /* 0x0000000000007918 */ /* 0x000fc00000000000 */
        /* <DEDUP_REMOVED lines=8> */
.L_x_1:


//--------------------- .nv.constant0.triton_poi_fused_cat_41 --------------------------
	.section	.nv.constant0.triton_poi_fused_cat_41,"a",@progbits
	.sectionflags	@""
	.align	4
.nv.constant0.triton_poi_fused_cat_41:
	.zero		604
